	.headerflags	@"EF_CUDA_TEXMODE_UNIFIED EF_CUDA_64BIT_ADDRESS EF_CUDA_ACCELERATORS EF_CUDA_SM90 EF_CUDA_VIRTUAL_SM(EF_CUDA_SM90)"
	.elftype	@"ET_EXEC"


//--------------------- .nv.info                  --------------------------
	.section	.nv.info,"",@"SHT_CUDA_INFO"
	.align	4


	//----- nvinfo : EIATTR_REGCOUNT
	.align		4
        /*0000*/ 	.byte	0x04, 0x2f
        /*0002*/ 	.short	(.L_1 - .L_0)
	.align		4
.L_0:
        /*0004*/ 	.word	index@(triton_poi_fused_cat_8)
        /*0008*/ 	.word	0x00000026


	//----- nvinfo : EIATTR_MIN_STACK_SIZE
	.align		4
.L_1:
        /*000c*/ 	.byte	0x04, 0x12
        /*000e*/ 	.short	(.L_3 - .L_2)
	.align		4
.L_2:
        /*0010*/ 	.word	index@(triton_poi_fused_cat_8)
        /*0014*/ 	.word	0x00000000


	//----- nvinfo : EIATTR_FRAME_SIZE
	.align		4
.L_3:
        /*0018*/ 	.byte	0x04, 0x11
        /*001a*/ 	.short	(.L_5 - .L_4)
	.align		4
.L_4:
        /*001c*/ 	.word	index@(triton_poi_fused_cat_8)
        /*0020*/ 	.word	0x00000000


	//----- nvinfo : EIATTR_MIN_STACK_SIZE
	.align		4
.L_5:
        /*0024*/ 	.byte	0x04, 0x12
        /*0026*/ 	.short	(.L_7 - .L_6)
	.align		4
.L_6:
        /*0028*/ 	.word	index@(triton_poi_fused_cat_8)
        /*002c*/ 	.word	0x00000000
.L_7:


//--------------------- .nv.info.triton_poi_fused_cat_8 --------------------------
	.section	.nv.info.triton_poi_fused_cat_8,"",@"SHT_CUDA_INFO"
	.sectionflags	@""
	.align	4


	//----- nvinfo : EIATTR_CUDA_API_VERSION
	.align		4
        /*0000*/ 	.byte	0x04, 0x37
        /*0002*/ 	.short	(.L_9 - .L_8)
.L_8:
        /*0004*/ 	.word	0x0000007c


	//----- nvinfo : EIATTR_KPARAM_INFO
	.align		4
.L_9:
        /*0008*/ 	.byte	0x04, 0x17
        /*000a*/ 	.short	(.L_11 - .L_10)
.L_10:
        /*000c*/ 	.word	0x00000000
        /*0010*/ 	.short	0x0005
        /*0012*/ 	.short	0x0028
        /*0014*/ 	.byte	0x00, 0xf0, 0x11, 0x00


	//----- nvinfo : EIATTR_KPARAM_INFO
	.align		4
.L_11:
        /*0018*/ 	.byte	0x04, 0x17
        /*001a*/ 	.short	(.L_13 - .L_12)
.L_12:
        /*001c*/ 	.word	0x00000000
        /*0020*/ 	.short	0x0004
        /*0022*/ 	.short	0x0020
        /*0024*/ 	.byte	0x00, 0xf4, 0x21, 0x00


	//----- nvinfo : EIATTR_KPARAM_INFO
	.align		4
.L_13:
        /*0028*/ 	.byte	0x04, 0x17
        /*002a*/ 	.short	(.L_15 - .L_14)
.L_14:
        /*002c*/ 	.word	0x00000000
        /*0030*/ 	.short	0x0003
        /*0032*/ 	.short	0x0018
        /*0034*/ 	.byte	0x00, 0xf4, 0x21, 0x00


	//----- nvinfo : EIATTR_KPARAM_INFO
	.align		4
.L_15:
        /*0038*/ 	.byte	0x04, 0x17
        /*003a*/ 	.short	(.L_17 - .L_16)
.L_16:
        /*003c*/ 	.word	0x00000000
        /*0040*/ 	.short	0x0002
        /*0042*/ 	.short	0x0010
        /*0044*/ 	.byte	0x00, 0xf4, 0x21, 0x00


	//----- nvinfo : EIATTR_KPARAM_INFO
	.align		4
.L_17:
        /*0048*/ 	.byte	0x04, 0x17
        /*004a*/ 	.short	(.L_19 - .L_18)
.L_18:
        /*004c*/ 	.word	0x00000000
        /*0050*/ 	.short	0x0001
        /*0052*/ 	.short	0x0008
        /*0054*/ 	.byte	0x00, 0xf4, 0x21, 0x00


	//----- nvinfo : EIATTR_KPARAM_INFO
	.align		4
.L_19:
        /*0058*/ 	.byte	0x04, 0x17
        /*005a*/ 	.short	(.L_21 - .L_20)
.L_20:
        /*005c*/ 	.word	0x00000000
        /*0060*/ 	.short	0x0000
        /*0062*/ 	.short	0x0000
        /*0064*/ 	.byte	0x00, 0xf4, 0x21, 0x00


	//----- nvinfo : EIATTR_SPARSE_MMA_MASK
	.align		4
.L_21:
        /*0068*/ 	.byte	0x03, 0x50
        /*006a*/ 	.short	0x0000


	//----- nvinfo : EIATTR_MAXREG_COUNT
	.align		4
        /*006c*/ 	.byte	0x03, 0x1b
        /*006e*/ 	.short	0x00ff


	//----- nvinfo : EIATTR_EXIT_INSTR_OFFSETS
	.align		4
        /*0070*/ 	.byte	0x04, 0x1c
        /*0072*/ 	.short	(.L_23 - .L_22)


	//   ....[0]....
.L_22:
        /*0074*/ 	.word	0x00000940


	//----- nvinfo : EIATTR_REQNTID
	.align		4
.L_23:
        /*0078*/ 	.byte	0x04, 0x10
        /*007a*/ 	.short	(.L_25 - .L_24)
.L_24:
        /*007c*/ 	.word	0x00000080
        /*0080*/ 	.word	0x00000001
        /*0084*/ 	.word	0x00000001


	//----- nvinfo : EIATTR_CBANK_PARAM_SIZE
	.align		4
.L_25:
        /*0088*/ 	.byte	0x03, 0x19
        /*008a*/ 	.short	0x002c


	//----- nvinfo : EIATTR_PARAM_CBANK
	.align		4
        /*008c*/ 	.byte	0x04, 0x0a
        /*008e*/ 	.short	(.L_27 - .L_26)
	.align		4
.L_26:
        /*0090*/ 	.word	index@(.nv.constant0.triton_poi_fused_cat_8)
        /*0094*/ 	.short	0x0210
        /*0096*/ 	.short	0x002c


	//----- nvinfo : EIATTR_SW_WAR
	.align		4
.L_27:
        /*0098*/ 	.byte	0x04, 0x36
        /*009a*/ 	.short	(.L_29 - .L_28)
.L_28:
        /*009c*/ 	.word	0x00000008
.L_29:


//--------------------- .nv.callgraph             --------------------------
	.section	.nv.callgraph,"",@"SHT_CUDA_CALLGRAPH"
	.align	4
	.sectionentsize	8
	.align		4
        /*0000*/ 	.word	0x00000000
	.align		4
        /*0004*/ 	.word	0xffffffff
	.align		4
        /*0008*/ 	.word	0x00000000
	.align		4
        /*000c*/ 	.word	0xfffffffe
	.align		4
        /*0010*/ 	.word	0x00000000
	.align		4
        /*0014*/ 	.word	0xfffffffd
	.align		4
        /*0018*/ 	.word	0x00000000
	.align		4
        /*001c*/ 	.word	0xfffffffc


//--------------------- .text.triton_poi_fused_cat_8 --------------------------
	.section	.text.triton_poi_fused_cat_8,"ax",@progbits
	.align	128
        .global         triton_poi_fused_cat_8
        .type           triton_poi_fused_cat_8,@function
        .size           triton_poi_fused_cat_8,(.L_x_1 - triton_poi_fused_cat_8)
        .other          triton_poi_fused_cat_8,@"STO_CUDA_ENTRY STV_DEFAULT"
triton_poi_fused_cat_8:
.text.triton_poi_fused_cat_8:
[----:B------:R-:W-:Y:S01]  /*0000*/  LDC R1, c[0x0][0x28] ;  /* 0x00000a00ff017b82 */ /* 0x000fe20000000800 */
[----:B------:R-:W1:Y:S07]  /*0010*/  S2R R0, SR_TID.X ;  /* 0x0000000000007919 */ /* 0x000e6e0000002100 */
[----:B------:R-:W2:Y:S01]  /*0020*/  LDC.64 R34, c[0x0][0x218] ;  /* 0x00008600ff227b82 */ /* 0x000ea20000000a00 */
[----:B------:R-:W-:Y:S02]  /*0030*/  CS2R R6, SRZ ;  /* 0x0000000000067805 */ /* 0x000fe4000001ff00 */
[----:B------:R-:W-:Y:S01]  /*0040*/  CS2R R8, SRZ ;  /* 0x0000000000087805 */ /* 0x000fe2000001ff00 */
[----:B------:R-:W3:Y:S01]  /*0050*/  S2R R17, SR_CTAID.X ;  /* 0x0000000000117919 */ /* 0x000ee20000002500 */
[----:B------:R-:W-:Y:S01]  /*0060*/  CS2R R10, SRZ ;  /* 0x00000000000a7805 */ /* 0x000fe2000001ff00 */
[----:B------:R-:W-:Y:S01]  /*0070*/  ULDC.64 UR4, c[0x0][0x208] ;  /* 0x0000820000047ab9 */ /* 0x000fe20000000a00 */
[----:B------:R-:W-:Y:S01]  /*0080*/  ULDC.64 UR6, c[0x0][0x220] ;  /* 0x0000880000067ab9 */ /* 0x000fe20000000a00 */
[----:B------:R-:W4:Y:S01]  /*0090*/  LDC.64 R20, c[0x0][0x210] ;  /* 0x00008400ff147b82 */ /* 0x000f220000000a00 */
[----:B-1----:R-:W-:-:S05]  /*00a0*/  IMAD.SHL.U32 R0, R0, 0x4, RZ ;  /* 0x0000000400007824 */ /* 0x002fca00078e00ff */
[----:B------:R-:W-:-:S05]  /*00b0*/  LOP3.LUT R0, R0, 0x1fc, RZ, 0xc0, !PT ;  /* 0x000001fc00007812 */ /* 0x000fca00078ec0ff */
[----:B---3--:R-:W-:-:S05]  /*00c0*/  IMAD R0, R17, 0x400, R0 ;  /* 0x0000040011007824 */ /* 0x008fca00078e0200 */
[----:B------:R-:W-:-:S04]  /*00d0*/  SHF.R.S32.HI R3, RZ, 0x1f, R0 ;  /* 0x0000001fff037819 */ /* 0x000fc80000011400 */
[----:B------:R-:W-:-:S04]  /*00e0*/  LEA.HI R3, R3, R0, RZ, 0x8 ;  /* 0x0000000003037211 */ /* 0x000fc800078f40ff */
[----:B------:R-:W-:Y:S02]  /*00f0*/  LOP3.LUT R5, R3, 0xffffff00, RZ, 0xc0, !PT ;  /* 0xffffff0003057812 */ /* 0x000fe400078ec0ff */
[----:B------:R-:W-:-:S03]  /*0100*/  SHF.R.S32.HI R13, RZ, 0x8, R3 ;  /* 0x00000008ff0d7819 */ /* 0x000fc60000011403 */
[----:B------:R-:W-:Y:S01]  /*0110*/  IMAD.IADD R32, R0, 0x1, -R5 ;  /* 0x0000000100207824 */ /* 0x000fe200078e0a05 */
[----:B------:R-:W-:Y:S01]  /*0120*/  CS2R R4, SRZ ;  /* 0x0000000000047805 */ /* 0x000fe2000001ff00 */
[----:B------:R-:W-:Y:S02]  /*0130*/  IMAD.SHL.U32 R13, R13, 0x80, RZ ;  /* 0x000000800d0d7824 */ /* 0x000fe400078e00ff */
[C---:B--2---:R-:W-:Y:S01]  /*0140*/  IMAD.WIDE R34, R32.reuse, 0x4, R34 ;  /* 0x0000000420227825 */ /* 0x044fe200078e0222 */
[----:B------:R-:W-:-:S03]  /*0150*/  ISETP.GE.AND P1, PT, R32, 0x80, PT ;  /* 0x000000802000780c */ /* 0x000fc60003f26270 */
[----:B------:R-:W-:-:S04]  /*0160*/  IMAD.IADD R15, R32, 0x1, R13 ;  /* 0x00000001200f7824 */ /* 0x000fc800078e020d */
[----:B----4-:R-:W-:-:S06]  /*0170*/  IMAD.WIDE R14, R15, 0x4, R20 ;  /* 0x000000040f0e7825 */ /* 0x010fcc00078e0214 */
[----:B------:R-:W2:Y:S04]  /*0180*/  @!P1 LDG.E.EL.128 R8, desc[UR4][R34.64] ;  /* 0x0000000422089981 */ /* 0x000ea8000c2e1d00 */
[----:B------:R-:W3:Y:S01]  /*0190*/  @!P1 LDG.E.EL.128 R4, desc[UR4][R14.64] ;  /* 0x000000040e049981 */ /* 0x000ee2000c2e1d00 */
[----:B------:R-:W-:Y:S02]  /*01a0*/  SHF.R.S32.HI R3, RZ, 0x15, R17 ;  /* 0x00000015ff037819 */ /* 0x000fe40000011411 */
[----:B------:R-:W-:Y:S02]  /*01b0*/  CS2R R28, SRZ ;  /* 0x00000000001c7805 */ /* 0x000fe4000001ff00 */
[----:B------:R-:W-:Y:S02]  /*01c0*/  SHF.R.S32.HI R12, RZ, 0x1f, R32 ;  /* 0x0000001fff0c7819 */ /* 0x000fe40000011420 */
[----:B------:R-:W-:-:S02]  /*01d0*/  CS2R R30, SRZ ;  /* 0x00000000001e7805 */ /* 0x000fc4000001ff00 */
[----:B------:R-:W-:Y:S02]  /*01e0*/  SGXT R3, R3, 0x1 ;  /* 0x000000010303781a */ /* 0x000fe40000000200 */
[----:B------:R-:W-:Y:S02]  /*01f0*/  IADD3 R2, P0, R32, R13, RZ ;  /* 0x0000000d20027210 */ /* 0x000fe40007f1e0ff */
[----:B------:R-:W-:Y:S02]  /*0200*/  LEA.HI R3, R3, R0, RZ, 0x8 ;  /* 0x0000000003037211 */ /* 0x000fe400078f40ff */
[----:B------:R-:W-:-:S03]  /*0210*/  LEA.HI.X.SX32 R13, R13, R12, 0x1, P0 ;  /* 0x0000000c0d0d7211 */ /* 0x000fc600000f0eff */
[----:B------:R-:W-:-:S05]  /*0220*/  VIADD R3, R3, 0x200 ;  /* 0x0000020003037836 */ /* 0x000fca0000000000 */
[----:B------:R-:W-:-:S05]  /*0230*/  SHF.R.S32.HI R3, RZ, 0x8, R3 ;  /* 0x00000008ff037819 */ /* 0x000fca0000011403 */
[----:B------:R-:W-:-:S04]  /*0240*/  IMAD.SHL.U32 R17, R3, 0x80, RZ ;  /* 0x0000008003117824 */ /* 0x000fc800078e00ff */
[C---:B------:R-:W-:Y:S01]  /*0250*/  IMAD.IADD R19, R32.reuse, 0x1, R17 ;  /* 0x0000000120137824 */ /* 0x040fe200078e0211 */
[----:B------:R-:W-:Y:S02]  /*0260*/  IADD3 R3, P2, R32, R17, RZ ;  /* 0x0000001120037210 */ /* 0x000fe40007f5e0ff */
[----:B------:R-:W-:Y:S01]  /*0270*/  ISETP.GT.AND P0, PT, R32, 0x7f, PT ;  /* 0x0000007f2000780c */ /* 0x000fe20003f04270 */
[----:B------:R-:W-:Y:S01]  /*0280*/  IMAD.WIDE R20, R19, 0x4, R20 ;  /* 0x0000000413147825 */ /* 0x000fe200078e0214 */
[----:B------:R-:W-:Y:S02]  /*0290*/  LEA.HI.X.SX32 R12, R17, R12, 0x1, P2 ;  /* 0x0000000c110c7211 */ /* 0x000fe400010f0eff */
[----:B------:R-:W-:Y:S02]  /*02a0*/  CS2R R16, SRZ ;  /* 0x0000000000107805 */ /* 0x000fe4000001ff00 */
[----:B------:R-:W-:Y:S02]  /*02b0*/  CS2R R18, SRZ ;  /* 0x0000000000127805 */ /* 0x000fe4000001ff00 */
[----:B------:R-:W-:Y:S01]  /*02c0*/  CS2R R24, SRZ ;  /* 0x0000000000187805 */ /* 0x000fe2000001ff00 */
[----:B------:R1:W4:Y:S01]  /*02d0*/  @!P1 LDG.E.EL.128 R28, desc[UR4][R20.64] ;  /* 0x00000004141c9981 */ /* 0x000322000c2e1d00 */
[----:B------:R-:W-:-:S03]  /*02e0*/  CS2R R26, SRZ ;  /* 0x00000000001a7805 */ /* 0x000fc6000001ff00 */
[----:B------:R-:W5:Y:S01]  /*02f0*/  @!P1 LDG.E.EL.128 R16, desc[UR4][R34.64] ;  /* 0x0000000422109981 */ /* 0x000f62000c2e1d00 */
[----:B-1----:R-:W-:Y:S02]  /*0300*/  CS2R R20, SRZ ;  /* 0x0000000000147805 */ /* 0x002fe4000001ff00 */
[----:B--2---:R-:W-:Y:S02]  /*0310*/  SEL R15, R8, RZ, !P1 ;  /* 0x000000ff080f7207 */ /* 0x004fe40004800000 */
[----:B------:R-:W-:Y:S02]  /*0320*/  SEL R8, R9, RZ, !P1 ;  /* 0x000000ff09087207 */ /* 0x000fe40004800000 */
[----:B---3--:R-:W-:Y:S02]  /*0330*/  SEL R4, R4, RZ, !P1 ;  /* 0x000000ff04047207 */ /* 0x008fe40004800000 */
[----:B------:R-:W-:Y:S02]  /*0340*/  SEL R5, R5, RZ, !P1 ;  /* 0x000000ff05057207 */ /* 0x000fe40004800000 */
[C---:B------:R-:W-:Y:S01]  /*0350*/  FSETP.GEU.AND P4, PT, R4.reuse, -R15, PT ;  /* 0x8000000f0400720b */ /* 0x040fe20003f8e000 */
[----:B------:R-:W-:Y:S01]  /*0360*/  FADD R4, R4, R15 ;  /* 0x0000000f04047221 */ /* 0x000fe20000000000 */
[C---:B------:R-:W-:Y:S01]  /*0370*/  FSETP.GEU.AND P3, PT, R5.reuse, -R8, PT ;  /* 0x800000080500720b */ /* 0x040fe20003f6e000 */
[----:B------:R-:W1:Y:S01]  /*0380*/  LDC.64 R14, c[0x0][0x228] ;  /* 0x00008a00ff0e7b82 */ /* 0x000e620000000a00 */
[----:B------:R-:W-:Y:S01]  /*0390*/  FADD R5, R5, R8 ;  /* 0x0000000805057221 */ /* 0x000fe20000000000 */
[----:B------:R-:W-:-:S02]  /*03a0*/  LEA R8, P2, R2, UR6, 0x2 ;  /* 0x0000000602087c11 */ /* 0x000fc4000f8410ff */
[----:B------:R-:W-:Y:S02]  /*03b0*/  SEL R23, R10, RZ, !P1 ;  /* 0x000000ff0a177207 */ /* 0x000fe40004800000 */
[----:B------:R-:W-:Y:S02]  /*03c0*/  SEL R6, R6, RZ, !P1 ;  /* 0x000000ff06067207 */ /* 0x000fe40004800000 */
[----:B------:R-:W-:Y:S02]  /*03d0*/  LEA.HI.X R9, R2, UR7, R13, 0x2, P2 ;  /* 0x0000000702097c11 */ /* 0x000fe400090f140d */
[C---:B------:R-:W-:Y:S01]  /*03e0*/  FSETP.GEU.AND P2, PT, R6.reuse, -R23, PT ;  /* 0x800000170600720b */ /* 0x040fe20003f4e000 */
[----:B------:R-:W-:Y:S01]  /*03f0*/  FADD R6, R6, R23 ;  /* 0x0000001706067221 */ /* 0x000fe20000000000 */
[----:B------:R-:W-:-:S06]  /*0400*/  CS2R R22, SRZ ;  /* 0x0000000000167805 */ /* 0x000fcc000001ff00 */
[----:B------:R2:W3:Y:S01]  /*0410*/  @P0 LDG.E.EL.128 R20, desc[UR4][R8.64+-0x200] ;  /* 0xfffe000408140981 */ /* 0x0004e2000c2e1d00 */
[----:B-1----:R-:W-:-:S05]  /*0420*/  IMAD.WIDE R32, R32, 0x4, R14 ;  /* 0x0000000420207825 */ /* 0x002fca00078e020e */
[----:B------:R-:W3:Y:S01]  /*0430*/  @P0 LDG.E.EL.128 R24, desc[UR4][R32.64+-0x200] ;  /* 0xfffe000420180981 */ /* 0x000ee2000c2e1d00 */
[----:B------:R-:W-:Y:S02]  /*0440*/  SEL R7, R7, RZ, !P1 ;  /* 0x000000ff07077207 */ /* 0x000fe40004800000 */
[----:B------:R-:W-:Y:S02]  /*0450*/  SEL R2, R11, RZ, !P1 ;  /* 0x000000ff0b027207 */ /* 0x000fe40004800000 */
[----:B-----5:R-:W-:Y:S02]  /*0460*/  SEL R11, R16, RZ, !P1 ;  /* 0x000000ff100b7207 */ /* 0x020fe40004800000 */
[----:B----4-:R-:W-:Y:S02]  /*0470*/  SEL R28, R28, RZ, !P1 ;  /* 0x000000ff1c1c7207 */ /* 0x010fe40004800000 */
[----:B------:R-:W-:Y:S02]  /*0480*/  LEA R16, P6, R3, UR6, 0x2 ;  /* 0x0000000603107c11 */ /* 0x000fe4000f8c10ff */
[C---:B------:R-:W-:Y:S01]  /*0490*/  FSETP.GEU.AND P5, PT, R7.reuse, -R2, PT ;  /* 0x800000020700720b */ /* 0x040fe20003fae000 */
[----:B------:R-:W-:Y:S01]  /*04a0*/  FADD R7, R7, R2 ;  /* 0x0000000207077221 */ /* 0x000fe20000000000 */
[----:B------:R-:W-:Y:S01]  /*04b0*/  FSEL R4, R4, RZ, P4 ;  /* 0x000000ff04047208 */ /* 0x000fe20002000000 */
[----:B------:R-:W-:Y:S01]  /*04c0*/  FADD R2, R28, R11 ;  /* 0x0000000b1c027221 */ /* 0x000fe20000000000 */
[----:B--2---:R-:W-:-:S02]  /*04d0*/  SEL R8, R17, RZ, !P1 ;  /* 0x000000ff11087207 */ /* 0x004fc40004800000 */
[----:B------:R-:W-:Y:S02]  /*04e0*/  FSETP.GEU.AND P4, PT, R28, -R11, PT ;  /* 0x8000000b1c00720b */ /* 0x000fe40003f8e000 */
[----:B------:R-:W-:Y:S02]  /*04f0*/  LEA.HI.X R17, R3, UR7, R12, 0x2, P6 ;  /* 0x0000000703117c11 */ /* 0x000fe4000b0f140c */
[----:B------:R-:W-:Y:S02]  /*0500*/  SEL R29, R29, RZ, !P1 ;  /* 0x000000ff1d1d7207 */ /* 0x000fe40004800000 */
[----:B------:R-:W-:Y:S02]  /*0510*/  SEL R9, R18, RZ, !P1 ;  /* 0x000000ff12097207 */ /* 0x000fe40004800000 */
[----:B------:R-:W-:Y:S02]  /*0520*/  SEL R30, R30, RZ, !P1 ;  /* 0x000000ff1e1e7207 */ /* 0x000fe40004800000 */
[----:B------:R-:W-:Y:S01]  /*0530*/  FSEL R7, R7, RZ, P5 ;  /* 0x000000ff07077208 */ /* 0x000fe20002800000 */
[----:B------:R-:W-:Y:S01]  /*0540*/  FADD R3, R29, R8 ;  /* 0x000000081d037221 */ /* 0x000fe20000000000 */
[----:B------:R-:W-:Y:S01]  /*0550*/  FSEL R5, R5, RZ, P3 ;  /* 0x000000ff05057208 */ /* 0x000fe20001800000 */
[----:B------:R-:W-:Y:S01]  /*0560*/  FADD R18, R30, R9 ;  /* 0x000000091e127221 */ /* 0x000fe20000000000 */
[----:B------:R-:W-:-:S02]  /*0570*/  FSEL R6, R6, RZ, P2 ;  /* 0x000000ff06067208 */ /* 0x000fc40001000000 */
[----:B------:R-:W-:Y:S02]  /*0580*/  CS2R R14, SRZ ;  /* 0x00000000000e7805 */ /* 0x000fe4000001ff00 */
[----:B------:R-:W-:Y:S02]  /*0590*/  FSETP.GEU.AND P3, PT, R29, -R8, PT ;  /* 0x800000081d00720b */ /* 0x000fe40003f6e000 */
[----:B------:R-:W-:Y:S02]  /*05a0*/  FSETP.GEU.AND P2, PT, R30, -R9, PT ;  /* 0x800000091e00720b */ /* 0x000fe40003f4e000 */
[----:B------:R-:W-:Y:S02]  /*05b0*/  CS2R R8, SRZ ;  /* 0x0000000000087805 */ /* 0x000fe4000001ff00 */
[----:B---3--:R-:W-:Y:S02]  /*05c0*/  SEL R20, R20, RZ, P0 ;  /* 0x000000ff14147207 */ /* 0x008fe40000000000 */
[----:B------:R-:W-:-:S02]  /*05d0*/  SEL R21, R21, RZ, P0 ;  /* 0x000000ff15157207 */ /* 0x000fc40000000000 */
[----:B------:R-:W-:Y:S02]  /*05e0*/  SEL R11, R24, RZ, P0 ;  /* 0x000000ff180b7207 */ /* 0x000fe40000000000 */
[----:B------:R-:W-:Y:S02]  /*05f0*/  SEL R12, R25, RZ, P0 ;  /* 0x000000ff190c7207 */ /* 0x000fe40000000000 */
[C---:B------:R-:W-:Y:S01]  /*0600*/  FSETP.GEU.AND P6, PT, R20.reuse, -R11, PT ;  /* 0x8000000b1400720b */ /* 0x040fe20003fce000 */
[----:B------:R-:W-:Y:S01]  /*0610*/  FADD R20, R20, R11 ;  /* 0x0000000b14147221 */ /* 0x000fe20000000000 */
[C---:B------:R-:W-:Y:S01]  /*0620*/  FSETP.GEU.AND P5, PT, R21.reuse, -R12, PT ;  /* 0x8000000c1500720b */ /* 0x040fe20003fae000 */
[----:B------:R-:W-:Y:S01]  /*0630*/  FADD R21, R21, R12 ;  /* 0x0000000c15157221 */ /* 0x000fe20000000000 */
[----:B------:R-:W-:Y:S02]  /*0640*/  CS2R R10, SRZ ;  /* 0x00000000000a7805 */ /* 0x000fe4000001ff00 */
[----:B------:R-:W-:-:S04]  /*0650*/  CS2R R12, SRZ ;  /* 0x00000000000c7805 */ /* 0x000fc8000001ff00 */
[----:B------:R1:W2:Y:S04]  /*0660*/  @P0 LDG.E.EL.128 R8, desc[UR4][R16.64+-0x200] ;  /* 0xfffe000410080981 */ /* 0x0002a8000c2e1d00 */
[----:B------:R-:W3:Y:S01]  /*0670*/  @P0 LDG.E.EL.128 R12, desc[UR4][R32.64+-0x200] ;  /* 0xfffe0004200c0981 */ /* 0x000ee2000c2e1d00 */
[----:B------:R-:W-:Y:S02]  /*0680*/  @P1 FSEL R4, R20, RZ, P6 ;  /* 0x000000ff14041208 */ /* 0x000fe40003000000 */
[----:B------:R-:W-:Y:S02]  /*0690*/  @P1 FSEL R5, R21, RZ, P5 ;  /* 0x000000ff15051208 */ /* 0x000fe40002800000 */
[----:B------:R-:W4:Y:S01]  /*06a0*/  LDC.64 R20, c[0x0][0x230] ;  /* 0x00008c00ff147b82 */ /* 0x000f220000000a00 */
[----:B------:R-:W-:-:S02]  /*06b0*/  SEL R24, R19, RZ, !P1 ;  /* 0x000000ff13187207 */ /* 0x000fc40004800000 */
[----:B------:R-:W-:Y:S02]  /*06c0*/  SEL R19, R26, RZ, P0 ;  /* 0x000000ff1a137207 */ /* 0x000fe40000000000 */
[----:B------:R-:W-:Y:S02]  /*06d0*/  SEL R22, R22, RZ, P0 ;  /* 0x000000ff16167207 */ /* 0x000fe40000000000 */
[----:B------:R-:W-:Y:S02]  /*06e0*/  SEL R31, R31, RZ, !P1 ;  /* 0x000000ff1f1f7207 */ /* 0x000fe40004800000 */
[C---:B------:R-:W-:Y:S01]  /*06f0*/  FSETP.GEU.AND P6, PT, R22.reuse, -R19, PT ;  /* 0x800000131600720b */ /* 0x040fe20003fce000 */
[----:B-1----:R-:W-:Y:S01]  /*0700*/  FADD R16, R22, R19 ;  /* 0x0000001316107221 */ /* 0x002fe20000000000 */
[----:B------:R-:W-:Y:S01]  /*0710*/  SEL R23, R23, RZ, P0 ;  /* 0x000000ff17177207 */ /* 0x000fe20000000000 */
[----:B------:R-:W-:Y:S01]  /*0720*/  FADD R22, R31, R24 ;  /* 0x000000181f167221 */ /* 0x000fe20000000000 */
[----:B------:R-:W-:-:S02]  /*0730*/  SEL R26, R27, RZ, P0 ;  /* 0x000000ff1b1a7207 */ /* 0x000fc40000000000 */
[----:B------:R-:W-:Y:S02]  /*0740*/  FSETP.GEU.AND P5, PT, R31, -R24, PT ;  /* 0x800000181f00720b */ /* 0x000fe40003fae000 */
[----:B------:R-:W-:Y:S01]  /*0750*/  @P1 FSEL R6, R16, RZ, P6 ;  /* 0x000000ff10061208 */ /* 0x000fe20003000000 */
[C---:B------:R-:W-:Y:S01]  /*0760*/  FADD R19, R23.reuse, R26 ;  /* 0x0000001a17137221 */ /* 0x040fe20000000000 */
[----:B------:R-:W-:Y:S02]  /*0770*/  FSEL R16, R2, RZ, P4 ;  /* 0x000000ff02107208 */ /* 0x000fe40002000000 */
[----:B------:R-:W-:Y:S02]  /*0780*/  FSEL R18, R18, RZ, P2 ;  /* 0x000000ff12127208 */ /* 0x000fe40001000000 */
[----:B------:R-:W-:Y:S01]  /*0790*/  FSETP.GEU.AND P6, PT, R23, -R26, PT ;  /* 0x8000001a1700720b */ /* 0x000fe20003fce000 */
[----:B----4-:R-:W-:-:S03]  /*07a0*/  IMAD.WIDE R20, R0, 0x4, R20 ;  /* 0x0000000400147825 */ /* 0x010fc600078e0214 */
[----:B------:R-:W-:Y:S02]  /*07b0*/  @P1 FSEL R7, R19, RZ, P6 ;  /* 0x000000ff13071208 */ /* 0x000fe40003000000 */
[----:B------:R-:W-:-:S03]  /*07c0*/  FSEL R19, R22, RZ, P5 ;  /* 0x000000ff16137208 */ /* 0x000fc60002800000 */
[----:B------:R-:W-:Y:S01]  /*07d0*/  STG.E.128 desc[UR4][R20.64], R4 ;  /* 0x0000000414007986 */ /* 0x000fe2000c101d04 */
[----:B--2---:R-:W-:Y:S02]  /*07e0*/  SEL R17, R8, RZ, P0 ;  /* 0x000000ff08117207 */ /* 0x004fe40000000000 */
[----:B------:R-:W-:Y:S02]  /*07f0*/  SEL R24, R9, RZ, P0 ;  /* 0x000000ff09187207 */ /* 0x000fe40000000000 */
[----:B---3--:R-:W-:Y:S02]  /*0800*/  SEL R12, R12, RZ, P0 ;  /* 0x000000ff0c0c7207 */ /* 0x008fe40000000000 */
[----:B------:R-:W-:Y:S02]  /*0810*/  SEL R10, R10, RZ, P0 ;  /* 0x000000ff0a0a7207 */ /* 0x000fe40000000000 */
[----:B------:R-:W-:Y:S02]  /*0820*/  SEL R11, R11, RZ, P0 ;  /* 0x000000ff0b0b7207 */ /* 0x000fe40000000000 */
[----:B------:R-:W-:-:S02]  /*0830*/  SEL R13, R13, RZ, P0 ;  /* 0x000000ff0d0d7207 */ /* 0x000fc40000000000 */
[----:B------:R-:W-:Y:S02]  /*0840*/  SEL R9, R14, RZ, P0 ;  /* 0x000000ff0e097207 */ /* 0x000fe40000000000 */
[----:B------:R-:W-:Y:S02]  /*0850*/  SEL R8, R15, RZ, P0 ;  /* 0x000000ff0f087207 */ /* 0x000fe40000000000 */
[C---:B------:R-:W-:Y:S01]  /*0860*/  FSETP.GEU.AND P0, PT, R17.reuse, -R12, PT ;  /* 0x8000000c1100720b */ /* 0x040fe20003f0e000 */
[----:B------:R-:W-:Y:S01]  /*0870*/  FADD R12, R17, R12 ;  /* 0x0000000c110c7221 */ /* 0x000fe20000000000 */
[----:B------:R-:W-:Y:S02]  /*0880*/  FSEL R17, R3, RZ, P3 ;  /* 0x000000ff03117208 */ /* 0x000fe40001800000 */
[C---:B------:R-:W-:Y:S01]  /*0890*/  FSETP.GEU.AND P3, PT, R24.reuse, -R13, PT ;  /* 0x8000000d1800720b */ /* 0x040fe20003f6e000 */
[----:B------:R-:W-:Y:S01]  /*08a0*/  FADD R13, R24, R13 ;  /* 0x0000000d180d7221 */ /* 0x000fe20000000000 */
[C---:B------:R-:W-:Y:S01]  /*08b0*/  FSETP.GEU.AND P4, PT, R10.reuse, -R9, PT ;  /* 0x800000090a00720b */ /* 0x040fe20003f8e000 */
[----:B------:R-:W-:Y:S01]  /*08c0*/  FADD R9, R10, R9 ;  /* 0x000000090a097221 */ /* 0x000fe20000000000 */
[C---:B------:R-:W-:Y:S01]  /*08d0*/  FSETP.GEU.AND P2, PT, R11.reuse, -R8, PT ;  /* 0x800000080b00720b */ /* 0x040fe20003f4e000 */
[----:B------:R-:W-:Y:S01]  /*08e0*/  FADD R8, R11, R8 ;  /* 0x000000080b087221 */ /* 0x000fe20000000000 */
[----:B------:R-:W-:-:S02]  /*08f0*/  @P1 FSEL R16, R12, RZ, P0 ;  /* 0x000000ff0c101208 */ /* 0x000fc40000000000 */
[----:B------:R-:W-:Y:S02]  /*0900*/  @P1 FSEL R17, R13, RZ, P3 ;  /* 0x000000ff0d111208 */ /* 0x000fe40001800000 */
[----:B------:R-:W-:Y:S02]  /*0910*/  @P1 FSEL R18, R9, RZ, P4 ;  /* 0x000000ff09121208 */ /* 0x000fe40002000000 */
[----:B------:R-:W-:-:S05]  /*0920*/  @P1 FSEL R19, R8, RZ, P2 ;  /* 0x000000ff08131208 */ /* 0x000fca0001000000 */
[----:B------:R-:W-:Y:S01]  /*0930*/  STG.E.128 desc[UR4][R20.64+0x800], R16 ;  /* 0x0008001014007986 */ /* 0x000fe2000c101d04 */
[----:B------:R-:W-:Y:S05]  /*0940*/  EXIT ;  /* 0x000000000000794d */ /* 0x000fea0003800000 */
.L_x_0:
[----:B------:R-:W-:-:S00]  /*0950*/  BRA `(.L_x_0) ;  /* 0xfffffffc00fc7947 */ /* 0x000fc0000383ffff */
[----:B------:R-:W-:-:S00]  /*0960*/  NOP ;  /* 0x0000000000007918 */ /* 0x000fc00000000000 */
        /* <DEDUP_REMOVED lines=9> */
.L_x_1:


//--------------------- .nv.constant0.triton_poi_fused_cat_8 --------------------------
	.section	.nv.constant0.triton_poi_fused_cat_8,"a",@progbits
	.sectionflags	@""
	.align	4
.nv.constant0.triton_poi_fused_cat_8:
	.zero		572
